//
// Generated by NVIDIA NVVM Compiler
//
// Compiler Build ID: CL-36424714
// Cuda compilation tools, release 13.0, V13.0.88
// Based on NVVM 20.0.0
//

.version 9.0
.target sm_100
.address_size 64

	// .globl	_Z10printHelloPm
.extern .func  (.param .b32 func_retval0) vprintf
(
	.param .b64 vprintf_param_0,
	.param .b64 vprintf_param_1
)
;
.extern .func  (.param .b64 func_retval0) malloc
(
	.param .b64 malloc_param_0
)
;
.extern .func free
(
	.param .b64 free_param_0
)
;
.global .align 1 .b8 $str[11] = {72, 101, 121, 121, 121, 121, 121, 121, 121, 10};

.visible .entry _Z10printHelloPm(
	.param .u64 .ptr .align 1 _Z10printHelloPm_param_0
)
{
	.reg .b32 	%r<3>;
	.reg .b64 	%rd<11>;

	ld.param.u64 	%rd1, [_Z10printHelloPm_param_0];
	{ // callseq 0, 0
	.param .b64 param0;
	st.param.b64 	[param0], 128;
	.param .b64 retval0;
	call.uni (retval0), 
	malloc, 
	(
	param0
	);
	ld.param.b64 	%rd2, [retval0];
	} // callseq 0
	mov.b64 	%rd4, 4611686018427387904;
	st.u64 	[%rd2], %rd4;
	mov.b64 	%rd5, 4613937818241073152;
	st.u64 	[%rd2+8], %rd5;
	cvta.to.global.u64 	%rd6, %rd1;
	mov.b64 	%rd7, 4627307879634829312;
	st.u64 	[%rd2+16], %rd7;
	mov.b64 	%rd8, 3;
	st.global.u64 	[%rd6], %rd8;
	{ // callseq 1, 0
	.param .b64 param0;
	st.param.b64 	[param0], %rd2;
	call.uni 
	free, 
	(
	param0
	);
	} // callseq 1
	mov.u64 	%rd9, $str;
	cvta.global.u64 	%rd10, %rd9;
	{ // callseq 2, 0
	.param .b64 param0;
	st.param.b64 	[param0], %rd10;
	.param .b64 param1;
	st.param.b64 	[param1], 0;
	.param .b32 retval0;
	call.uni (retval0), 
	vprintf, 
	(
	param0, 
	param1
	);
	ld.param.b32 	%r1, [retval0];
	} // callseq 2
	ret;

}


// ===== COMPILED SASS (sm_100) =====

	.target	sm_100

	.elftype	@"ET_EXEC"


//--------------------- .note.nv.tkinfo           --------------------------
	.section	.note.nv.tkinfo,"",@"SHT_NOTE"
	.sectionflags	@"SHF_NOTE_NV_TKINFO"
	.tkinfo
        /*0018*/ 	.word	0x00000002
        /*0030*/ 	.string	""
        /*0030*/ 	.string	"ptxas"
        /*0030*/ 	.string	"Cuda compilation tools, release 13.0, V13.0.88"
        /*0030*/ 	.string	"Build cuda_13.0.r13.0/compiler.36424714_0"
        /*0030*/ 	.string	"-arch sm_100 -m 64 "



//--------------------- .note.nv.cuinfo           --------------------------
	.section	.note.nv.cuinfo,"",@"SHT_NOTE"
	.sectionflags	@"SHF_NOTE_NV_CUINFO"
        /*0018*/ 	.short	0x0002
        /*001a*/ 	.short	0x0064
        /*001c*/ 	.short	0x0082
	.zero		2


//--------------------- .nv.info                  --------------------------
	.section	.nv.info,"",@"SHT_CUDA_INFO"
	.align	4


	//----- nvinfo : EIATTR_REGCOUNT
	.align		4
        /*0000*/ 	.byte	0x04, 0x2f
        /*0002*/ 	.short	(.L_2 - .L_1)
	.align		4
.L_1:
        /*0004*/ 	.word	index@(_Z10printHelloPm)
        /*0008*/ 	.word	0x00000018


	//----- nvinfo : EIATTR_FRAME_SIZE
	.align		4
.L_2:
        /*000c*/ 	.byte	0x04, 0x11
        /*000e*/ 	.short	(.L_4 - .L_3)
	.align		4
.L_3:
        /*0010*/ 	.word	index@(_Z10printHelloPm)
        /*0014*/ 	.word	0x00000000


	//----- nvinfo : EIATTR_MIN_STACK_SIZE
	.align		4
.L_4:
        /*0018*/ 	.byte	0x04, 0x12
        /*001a*/ 	.short	(.L_6 - .L_5)
	.align		4
.L_5:
        /*001c*/ 	.word	index@(_Z10printHelloPm)
        /*0020*/ 	.word	0x00000000
.L_6:


//--------------------- .nv.compat                --------------------------
	.section	.nv.compat,"",@"SHT_CUDA_COMPAT_INFO"
	.align	4
        /*0000*/ 	.byte	0x02, 0x09, 0x00, 0x00, 0x02, 0x02, 0x01, 0x00, 0x02, 0x05, 0x05, 0x00, 0x03, 0x07, 0x01, 0x01
        /*0010*/ 	.byte	0x02, 0x03, 0x00, 0x00, 0x02, 0x06, 0x01, 0x00, 0x04, 0x0b, 0x08, 0x00, 0x09, 0x00, 0x00, 0x00
        /*0020*/ 	.byte	0x00, 0x00, 0x00, 0x00


//--------------------- .nv.info._Z10printHelloPm --------------------------
	.section	.nv.info._Z10printHelloPm,"",@"SHT_CUDA_INFO"
	.sectionflags	@""
	.align	4


	//----- nvinfo : EIATTR_CUDA_API_VERSION
	.align		4
        /*0000*/ 	.byte	0x04, 0x37
        /*0002*/ 	.short	(.L_8 - .L_7)
.L_7:
        /*0004*/ 	.word	0x00000082


	//----- nvinfo : EIATTR_KPARAM_INFO
	.align		4
.L_8:
        /*0008*/ 	.byte	0x04, 0x17
        /*000a*/ 	.short	(.L_10 - .L_9)
.L_9:
        /*000c*/ 	.word	0x00000000
        /*0010*/ 	.short	0x0000
        /*0012*/ 	.short	0x0000
        /*0014*/ 	.byte	0x00, 0xf5, 0x21, 0x00


	//----- nvinfo : EIATTR_SPARSE_MMA_MASK
	.align		4
.L_10:
        /*0018*/ 	.byte	0x03, 0x50
        /*001a*/ 	.short	0x0000


	//----- nvinfo : EIATTR_MAXREG_COUNT
	.align		4
        /*001c*/ 	.byte	0x03, 0x1b
        /*001e*/ 	.short	0x00ff


	//----- nvinfo : EIATTR_EXTERNS
	.align		4
        /*0020*/ 	.byte	0x04, 0x0f
        /*0022*/ 	.short	(.L_12 - .L_11)


	//   ....[0]....
	.align		4
.L_11:
        /*0024*/ 	.word	index@(vprintf)


	//   ....[1]....
	.align		4
        /*0028*/ 	.word	index@(malloc)


	//   ....[2]....
	.align		4
        /*002c*/ 	.word	index@(free)


	//----- nvinfo : EIATTR_MERCURY_ISA_VERSION
	.align		4
.L_12:
        /*0030*/ 	.byte	0x03, 0x5f
        /*0032*/ 	.short	0x0101


	//----- nvinfo : EIATTR_VRC_CTA_INIT_COUNT
	.align		4
        /*0034*/ 	.byte	0x02, 0x4a
	.zero		1
	.zero		1


	//----- nvinfo : EIATTR_SYSCALL_OFFSETS
	.align		4
        /*0038*/ 	.byte	0x04, 0x46
        /*003a*/ 	.short	(.L_14 - .L_13)


	//   ....[0]....
.L_13:
        /*003c*/ 	.word	0x00000070


	//   ....[1]....
        /*0040*/ 	.word	0x00000180


	//   ....[2]....
        /*0044*/ 	.word	0x00000200


	//----- nvinfo : EIATTR_EXIT_INSTR_OFFSETS
	.align		4
.L_14:
        /*0048*/ 	.byte	0x04, 0x1c
        /*004a*/ 	.short	(.L_16 - .L_15)


	//   ....[0]....
.L_15:
        /*004c*/ 	.word	0x00000210


	//----- nvinfo : EIATTR_CBANK_PARAM_SIZE
	.align		4
.L_16:
        /*0050*/ 	.byte	0x03, 0x19
        /*0052*/ 	.short	0x0008


	//----- nvinfo : EIATTR_PARAM_CBANK
	.align		4
        /*0054*/ 	.byte	0x04, 0x0a
        /*0056*/ 	.short	(.L_18 - .L_17)
	.align		4
.L_17:
        /*0058*/ 	.word	index@(.nv.constant0._Z10printHelloPm)
        /*005c*/ 	.short	0x0380
        /*005e*/ 	.short	0x0008


	//----- nvinfo : EIATTR_SW_WAR
	.align		4
.L_18:
        /*0060*/ 	.byte	0x04, 0x36
        /*0062*/ 	.short	(.L_20 - .L_19)
.L_19:
        /*0064*/ 	.word	0x00000008
.L_20:


//--------------------- .nv.callgraph             --------------------------
	.section	.nv.callgraph,"",@"SHT_CUDA_CALLGRAPH"
	.align	4
	.sectionentsize	8
	.align		4
        /*0000*/ 	.word	0x00000000
	.align		4
        /*0004*/ 	.word	0xffffffff
	.align		4
        /*0008*/ 	.word	index@(_Z10printHelloPm)
	.align		4
        /*000c*/ 	.word	index@(vprintf)
	.align		4
        /*0010*/ 	.word	index@(_Z10printHelloPm)
	.align		4
        /*0014*/ 	.word	index@(free)
	.align		4
        /*0018*/ 	.word	index@(_Z10printHelloPm)
	.align		4
        /*001c*/ 	.word	index@(malloc)
	.align		4
        /*0020*/ 	.word	0x00000000
	.align		4
        /*0024*/ 	.word	0xfffffffe
	.align		4
        /*0028*/ 	.word	0x00000000
	.align		4
        /*002c*/ 	.word	0xfffffffd
	.align		4
        /*0030*/ 	.word	0x00000000
	.align		4
        /*0034*/ 	.word	0xfffffffc


//--------------------- .nv.constant4             --------------------------
	.section	.nv.constant4,"a",@progbits
	.align	8
	.align		8
.nv.constant4:
        /*0000*/ 	.dword	vprintf
	.align		8
        /*0008*/ 	.dword	malloc
	.align		8
        /*0010*/ 	.dword	free
	.align		8
        /*0018*/ 	.dword	$str


//--------------------- .text._Z10printHelloPm    --------------------------
	.section	.text._Z10printHelloPm,"ax",@progbits
	.align	128
        .global         _Z10printHelloPm
        .type           _Z10printHelloPm,@function
        .size           _Z10printHelloPm,(.L_x_4 - _Z10printHelloPm)
        .other          _Z10printHelloPm,@"STO_CUDA_ENTRY STV_DEFAULT"
_Z10printHelloPm:
.text._Z10printHelloPm:
[----:B------:R-:W0:Y:S01]  /*0000*/  LDC R1, c[0x0][0x37c] ;  /* 0x0000df00ff017b82 */ /* 0x000e220000000800 */
[----:B------:R-:W-:Y:S01]  /*0010*/  MOV R0, 0x8 ;  /* 0x0000000800007802 */ /* 0x000fe20000000f00 */
[----:B------:R-:W-:Y:S01]  /*0020*/  IMAD.MOV.U32 R4, RZ, RZ, 0x80 ;  /* 0x00000080ff047424 */ /* 0x000fe200078e00ff */
[----:B------:R-:W1:Y:S01]  /*0030*/  LDCU.64 UR36, c[0x0][0x358] ;  /* 0x00006b00ff2477ac */ /* 0x000e620008000a00 */
[----:B------:R-:W-:-:S04]  /*0040*/  IMAD.MOV.U32 R5, RZ, RZ, RZ ;  /* 0x000000ffff057224 */ /* 0x000fc800078e00ff */
[----:B------:R2:W3:Y:S03]  /*0050*/  LDC.64 R2, c[0x4][R0] ;  /* 0x0100000000027b82 */ /* 0x0004e60000000a00 */
[----:B------:R-:W-:-:S07]  /*0060*/  LEPC R20, `(.L_x_0) ;  /* 0x000000001014794e */ /* 0x000fce0000000000 */
[----:B0123--:R-:W-:Y:S05]  /*0070*/  CALL.ABS.NOINC R2 ;  /* 0x0000000002007343 */ /* 0x00ffea0003c00000 */
.L_x_0:
[----:B------:R-:W0:Y:S01]  /*0080*/  LDC.64 R6, c[0x0][0x380] ;  /* 0x0000e000ff067b82 */ /* 0x000e220000000a00 */
[----:B------:R-:W-:Y:S01]  /*0090*/  HFMA2 R9, -RZ, RZ, 2, 0 ;  /* 0x40000000ff097431 */ /* 0x000fe200000001ff */
[----:B------:R-:W-:Y:S01]  /*00a0*/  MOV R2, 0x10 ;  /* 0x0000001000027802 */ /* 0x000fe20000000f00 */
[----:B------:R-:W-:Y:S02]  /*00b0*/  HFMA2 R15, -RZ, RZ, 0, 0 ;  /* 0x00000000ff0f7431 */ /* 0x000fe400000001ff */
[----:B------:R-:W-:Y:S01]  /*00c0*/  IMAD.MOV.U32 R8, RZ, RZ, 0x0 ;  /* 0x00000000ff087424 */ /* 0x000fe200078e00ff */
[----:B------:R-:W-:Y:S01]  /*00d0*/  MOV R12, 0x0 ;  /* 0x00000000000c7802 */ /* 0x000fe20000000f00 */
[----:B------:R-:W-:Y:S02]  /*00e0*/  IMAD.MOV.U32 R10, RZ, RZ, 0x0 ;  /* 0x00000000ff0a7424 */ /* 0x000fe400078e00ff */
[----:B------:R-:W-:Y:S01]  /*00f0*/  IMAD.MOV.U32 R11, RZ, RZ, 0x40080000 ;  /* 0x40080000ff0b7424 */ /* 0x000fe200078e00ff */
[----:B------:R1:W-:Y:S01]  /*0100*/  ST.E.64 desc[UR36][R4.64], R8 ;  /* 0x0000000804007985 */ /* 0x0003e2000c101b24 */
[----:B------:R-:W-:Y:S01]  /*0110*/  IMAD.MOV.U32 R13, RZ, RZ, 0x40378000 ;  /* 0x40378000ff0d7424 */ /* 0x000fe200078e00ff */
[----:B------:R-:W2:Y:S01]  /*0120*/  LDC.64 R2, c[0x4][R2] ;  /* 0x0100000002027b82 */ /* 0x000ea20000000a00 */
[----:B------:R-:W-:Y:S01]  /*0130*/  IMAD.MOV.U32 R14, RZ, RZ, 0x3 ;  /* 0x00000003ff0e7424 */ /* 0x000fe200078e00ff */
[----:B------:R1:W-:Y:S04]  /*0140*/  ST.E.64 desc[UR36][R4.64+0x8], R10 ;  /* 0x0000080a04007985 */ /* 0x0003e8000c101b24 */
[----:B------:R1:W-:Y:S04]  /*0150*/  ST.E.64 desc[UR36][R4.64+0x10], R12 ;  /* 0x0000100c04007985 */ /* 0x0003e8000c101b24 */
[----:B0-----:R1:W-:Y:S02]  /*0160*/  STG.E.64 desc[UR36][R6.64], R14 ;  /* 0x0000000e06007986 */ /* 0x0013e4000c101b24 */
[----:B------:R-:W-:-:S07]  /*0170*/  LEPC R20, `(.L_x_1) ;  /* 0x000000001014794e */ /* 0x000fce0000000000 */
[----:B-12---:R-:W-:Y:S05]  /*0180*/  CALL.ABS.NOINC R2 ;  /* 0x0000000002007343 */ /* 0x006fea0003c00000 */
.L_x_1:
[----:B------:R-:W-:Y:S01]  /*0190*/  MOV R0, 0x0 ;  /* 0x0000000000007802 */ /* 0x000fe20000000f00 */
[----:B------:R-:W0:Y:S01]  /*01a0*/  LDCU.64 UR4, c[0x4][0x18] ;  /* 0x01000300ff0477ac */ /* 0x000e220008000a00 */
[----:B------:R-:W-:Y:S02]  /*01b0*/  CS2R R6, SRZ ;  /* 0x0000000000067805 */ /* 0x000fe4000001ff00 */
[----:B------:R1:W2:Y:S01]  /*01c0*/  LDC.64 R2, c[0x4][R0] ;  /* 0x0100000000027b82 */ /* 0x0002a20000000a00 */
[----:B0-----:R-:W-:Y:S01]  /*01d0*/  IMAD.U32 R4, RZ, RZ, UR4 ;  /* 0x00000004ff047e24 */ /* 0x001fe2000f8e00ff */
[----:B-1----:R-:W-:-:S07]  /*01e0*/  MOV R5, UR5 ;  /* 0x0000000500057c02 */ /* 0x002fce0008000f00 */
[----:B------:R-:W-:-:S07]  /*01f0*/  LEPC R20, `(.L_x_2) ;  /* 0x000000001014794e */ /* 0x000fce0000000000 */
[----:B--2---:R-:W-:Y:S05]  /*0200*/  CALL.ABS.NOINC R2 ;  /* 0x0000000002007343 */ /* 0x004fea0003c00000 */
.L_x_2:
[----:B------:R-:W-:Y:S05]  /*0210*/  EXIT ;  /* 0x000000000000794d */ /* 0x000fea0003800000 */
.L_x_3:
[----:B------:R-:W-:-:S00]  /*0220*/  BRA `(.L_x_3) ;  /* 0xfffffffc00fc7947 */ /* 0x000fc0000383ffff */
[----:B------:R-:W-:-:S00]  /*0230*/  NOP ;  /* 0x0000000000007918 */ /* 0x000fc00000000000 */
        /* <DEDUP_REMOVED lines=12> */
.L_x_4:


//--------------------- .nv.global.init           --------------------------
	.section	.nv.global.init,"aw",@progbits
.nv.global.init:
	.type		$str,@object
	.size		$str,(.L_0 - $str)
$str:
        /*0000*/ 	.byte	0x48, 0x65, 0x79, 0x79, 0x79, 0x79, 0x79, 0x79, 0x79, 0x0a, 0x00
.L_0:


//--------------------- .nv.shared.reserved.0     --------------------------
	.section	.nv.shared.reserved.0,"aw",@nobits
	.weak		__nv_reservedSMEM_offset_0_alias
	.size		__nv_reservedSMEM_offset_0_alias, 0, 64
	.other		__nv_reservedSMEM_offset_0_alias,@"STO_CUDA_RESERVED_SHARED STV_DEFAULT"
__nv_reservedSMEM_offset_0_alias:
	.zero		0
	.zero		64


//--------------------- .nv.constant0._Z10printHelloPm --------------------------
	.section	.nv.constant0._Z10printHelloPm,"a",@progbits
	.sectionflags	@""
	.align	4
.nv.constant0._Z10printHelloPm:
	.zero		904


//--------------------- SYMBOLS --------------------------

	.type		.nv.reservedSmem.offset0,@object
	.size		.nv.reservedSmem.offset0,0x4
	.type		vprintf,@function
	.type		malloc,@function
	.type		free,@function
